	.headerflags	@"EF_CUDA_TEXMODE_UNIFIED EF_CUDA_64BIT_ADDRESS EF_CUDA_ACCELERATORS EF_CUDA_SM90 EF_CUDA_VIRTUAL_SM(EF_CUDA_SM90)"
	.elftype	@"ET_EXEC"


//--------------------- .nv.info                  --------------------------
	.section	.nv.info,"",@"SHT_CUDA_INFO"
	.align	4


	//----- nvinfo : EIATTR_REGCOUNT
	.align		4
        /*0000*/ 	.byte	0x04, 0x2f
        /*0002*/ 	.short	(.L_1 - .L_0)
	.align		4
.L_0:
        /*0004*/ 	.word	index@(triton_poi_fused_convolution_leaky_relu_29)
        /*0008*/ 	.word	0x00000014


	//----- nvinfo : EIATTR_MIN_STACK_SIZE
	.align		4
.L_1:
        /*000c*/ 	.byte	0x04, 0x12
        /*000e*/ 	.short	(.L_3 - .L_2)
	.align		4
.L_2:
        /*0010*/ 	.word	index@(triton_poi_fused_convolution_leaky_relu_29)
        /*0014*/ 	.word	0x00000000


	//----- nvinfo : EIATTR_FRAME_SIZE
	.align		4
.L_3:
        /*0018*/ 	.byte	0x04, 0x11
        /*001a*/ 	.short	(.L_5 - .L_4)
	.align		4
.L_4:
        /*001c*/ 	.word	index@(triton_poi_fused_convolution_leaky_relu_29)
        /*0020*/ 	.word	0x00000000


	//----- nvinfo : EIATTR_MIN_STACK_SIZE
	.align		4
.L_5:
        /*0024*/ 	.byte	0x04, 0x12
        /*0026*/ 	.short	(.L_7 - .L_6)
	.align		4
.L_6:
        /*0028*/ 	.word	index@(triton_poi_fused_convolution_leaky_relu_29)
        /*002c*/ 	.word	0x00000000
.L_7:


//--------------------- .nv.info.triton_poi_fused_convolution_leaky_relu_29 --------------------------
	.section	.nv.info.triton_poi_fused_convolution_leaky_relu_29,"",@"SHT_CUDA_INFO"
	.sectionflags	@""
	.align	4


	//----- nvinfo : EIATTR_CUDA_API_VERSION
	.align		4
        /*0000*/ 	.byte	0x04, 0x37
        /*0002*/ 	.short	(.L_9 - .L_8)
.L_8:
        /*0004*/ 	.word	0x0000007c


	//----- nvinfo : EIATTR_KPARAM_INFO
	.align		4
.L_9:
        /*0008*/ 	.byte	0x04, 0x17
        /*000a*/ 	.short	(.L_11 - .L_10)
.L_10:
        /*000c*/ 	.word	0x00000000
        /*0010*/ 	.short	0x0005
        /*0012*/ 	.short	0x0028
        /*0014*/ 	.byte	0x00, 0xf0, 0x11, 0x00


	//----- nvinfo : EIATTR_KPARAM_INFO
	.align		4
.L_11:
        /*0018*/ 	.byte	0x04, 0x17
        /*001a*/ 	.short	(.L_13 - .L_12)
.L_12:
        /*001c*/ 	.word	0x00000000
        /*0020*/ 	.short	0x0004
        /*0022*/ 	.short	0x0020
        /*0024*/ 	.byte	0x00, 0xf4, 0x21, 0x00


	//----- nvinfo : EIATTR_KPARAM_INFO
	.align		4
.L_13:
        /*0028*/ 	.byte	0x04, 0x17
        /*002a*/ 	.short	(.L_15 - .L_14)
.L_14:
        /*002c*/ 	.word	0x00000000
        /*0030*/ 	.short	0x0003
        /*0032*/ 	.short	0x0018
        /*0034*/ 	.byte	0x00, 0xf4, 0x21, 0x00


	//----- nvinfo : EIATTR_KPARAM_INFO
	.align		4
.L_15:
        /*0038*/ 	.byte	0x04, 0x17
        /*003a*/ 	.short	(.L_17 - .L_16)
.L_16:
        /*003c*/ 	.word	0x00000000
        /*0040*/ 	.short	0x0002
        /*0042*/ 	.short	0x0010
        /*0044*/ 	.byte	0x00, 0xf4, 0x21, 0x00


	//----- nvinfo : EIATTR_KPARAM_INFO
	.align		4
.L_17:
        /*0048*/ 	.byte	0x04, 0x17
        /*004a*/ 	.short	(.L_19 - .L_18)
.L_18:
        /*004c*/ 	.word	0x00000000
        /*0050*/ 	.short	0x0001
        /*0052*/ 	.short	0x0008
        /*0054*/ 	.byte	0x00, 0xf4, 0x21, 0x00


	//----- nvinfo : EIATTR_KPARAM_INFO
	.align		4
.L_19:
        /*0058*/ 	.byte	0x04, 0x17
        /*005a*/ 	.short	(.L_21 - .L_20)
.L_20:
        /*005c*/ 	.word	0x00000000
        /*0060*/ 	.short	0x0000
        /*0062*/ 	.short	0x0000
        /*0064*/ 	.byte	0x00, 0xf4, 0x21, 0x00


	//----- nvinfo : EIATTR_SPARSE_MMA_MASK
	.align		4
.L_21:
        /*0068*/ 	.byte	0x03, 0x50
        /*006a*/ 	.short	0x0000


	//----- nvinfo : EIATTR_MAXREG_COUNT
	.align		4
        /*006c*/ 	.byte	0x03, 0x1b
        /*006e*/ 	.short	0x00ff


	//----- nvinfo : EIATTR_EXIT_INSTR_OFFSETS
	.align		4
        /*0070*/ 	.byte	0x04, 0x1c
        /*0072*/ 	.short	(.L_23 - .L_22)


	//   ....[0]....
.L_22:
        /*0074*/ 	.word	0x00000410


	//   ....[1]....
        /*0078*/ 	.word	0x00000430


	//----- nvinfo : EIATTR_REQNTID
	.align		4
.L_23:
        /*007c*/ 	.byte	0x04, 0x10
        /*007e*/ 	.short	(.L_25 - .L_24)
.L_24:
        /*0080*/ 	.word	0x00000080
        /*0084*/ 	.word	0x00000001
        /*0088*/ 	.word	0x00000001


	//----- nvinfo : EIATTR_CBANK_PARAM_SIZE
	.align		4
.L_25:
        /*008c*/ 	.byte	0x03, 0x19
        /*008e*/ 	.short	0x002c


	//----- nvinfo : EIATTR_PARAM_CBANK
	.align		4
        /*0090*/ 	.byte	0x04, 0x0a
        /*0092*/ 	.short	(.L_27 - .L_26)
	.align		4
.L_26:
        /*0094*/ 	.word	index@(.nv.constant0.triton_poi_fused_convolution_leaky_relu_29)
        /*0098*/ 	.short	0x0210
        /*009a*/ 	.short	0x002c


	//----- nvinfo : EIATTR_SW_WAR
	.align		4
.L_27:
        /*009c*/ 	.byte	0x04, 0x36
        /*009e*/ 	.short	(.L_29 - .L_28)
.L_28:
        /*00a0*/ 	.word	0x00000008
.L_29:


//--------------------- .nv.callgraph             --------------------------
	.section	.nv.callgraph,"",@"SHT_CUDA_CALLGRAPH"
	.align	4
	.sectionentsize	8
	.align		4
        /*0000*/ 	.word	0x00000000
	.align		4
        /*0004*/ 	.word	0xffffffff
	.align		4
        /*0008*/ 	.word	0x00000000
	.align		4
        /*000c*/ 	.word	0xfffffffe
	.align		4
        /*0010*/ 	.word	0x00000000
	.align		4
        /*0014*/ 	.word	0xfffffffd
	.align		4
        /*0018*/ 	.word	0x00000000
	.align		4
        /*001c*/ 	.word	0xfffffffc


//--------------------- .text.triton_poi_fused_convolution_leaky_relu_29 --------------------------
	.section	.text.triton_poi_fused_convolution_leaky_relu_29,"ax",@progbits
	.align	128
        .global         triton_poi_fused_convolution_leaky_relu_29
        .type           triton_poi_fused_convolution_leaky_relu_29,@function
        .size           triton_poi_fused_convolution_leaky_relu_29,(.L_x_1 - triton_poi_fused_convolution_leaky_relu_29)
        .other          triton_poi_fused_convolution_leaky_relu_29,@"STO_CUDA_ENTRY STV_DEFAULT"
triton_poi_fused_convolution_leaky_relu_29:
.text.triton_poi_fused_convolution_leaky_relu_29:
[----:B------:R-:W0:Y:S02]  /*0000*/  LDC R1, c[0x0][0x28] ;  /* 0x00000a00ff017b82 */ /* 0x000e240000000800 */
[----:B------:R-:W1:Y:S01]  /*0010*/  S2R R0, SR_TID.X ;  /* 0x0000000000007919 */ /* 0x000e620000002100 */
[----:B------:R-:W-:Y:S01]  /*0020*/  CS2R R16, SRZ ;  /* 0x0000000000107805 */ /* 0x000fe2000001ff00 */
[----:B------:R-:W-:Y:S01]  /*0030*/  ULDC.64 UR4, c[0x0][0x208] ;  /* 0x0000820000047ab9 */ /* 0x000fe20000000a00 */
[----:B------:R-:W-:Y:S01]  /*0040*/  ULDC.64 UR6, c[0x0][0x228] ;  /* 0x00008a0000067ab9 */ /* 0x000fe20000000a00 */
[----:B------:R-:W2:Y:S01]  /*0050*/  S2R R3, SR_CTAID.X ;  /* 0x0000000000037919 */ /* 0x000ea20000002500 */
[----:B------:R-:W-:Y:S01]  /*0060*/  ULDC.64 UR8, c[0x0][0x230] ;  /* 0x00008c0000087ab9 */ /* 0x000fe20000000a00 */
[----:B-1----:R-:W-:-:S05]  /*0070*/  IMAD.SHL.U32 R0, R0, 0x2, RZ ;  /* 0x0000000200007824 */ /* 0x002fca00078e00ff */
[----:B------:R-:W-:-:S05]  /*0080*/  LOP3.LUT R0, R0, 0xfe, RZ, 0xc0, !PT ;  /* 0x000000fe00007812 */ /* 0x000fca00078ec0ff */
[----:B--2---:R-:W-:-:S04]  /*0090*/  IMAD R0, R3, 0x100, R0 ;  /* 0x0000010003007824 */ /* 0x004fc800078e0200 */
[C---:B------:R-:W-:Y:S01]  /*00a0*/  IMAD.HI R4, R0.reuse, 0x78787879, RZ ;  /* 0x7878787900047827 */ /* 0x040fe200078e02ff */
[----:B------:R-:W-:-:S03]  /*00b0*/  ISETP.GE.AND P0, PT, R0, 0x2200, PT ;  /* 0x000022000000780c */ /* 0x000fc60003f06270 */
[----:B------:R-:W-:Y:S01]  /*00c0*/  VIADD R2, R0, 0x1 ;  /* 0x0000000100027836 */ /* 0x000fe20000000000 */
[----:B------:R-:W-:-:S03]  /*00d0*/  SHF.R.U32.HI R5, RZ, 0x1f, R4 ;  /* 0x0000001fff057819 */ /* 0x000fc60000011604 */
[----:B------:R-:W-:Y:S01]  /*00e0*/  IMAD.HI R6, R2, 0x78787879, RZ ;  /* 0x7878787902067827 */ /* 0x000fe200078e02ff */
[----:B------:R-:W-:Y:S01]  /*00f0*/  LEA.HI.SX32 R8, R4, R5, 0x1d ;  /* 0x0000000504087211 */ /* 0x000fe200078feaff */
[----:B------:R-:W1:Y:S03]  /*0100*/  LDC.64 R2, c[0x0][0x220] ;  /* 0x00008800ff027b82 */ /* 0x000e660000000a00 */
[----:B------:R-:W-:Y:S02]  /*0110*/  SHF.R.U32.HI R7, RZ, 0x1f, R6 ;  /* 0x0000001fff077819 */ /* 0x000fe40000011606 */
[----:B------:R-:W-:Y:S02]  /*0120*/  SHF.R.S32.HI R11, RZ, 0x1f, R8 ;  /* 0x0000001fff0b7819 */ /* 0x000fe40000011408 */
[----:B------:R-:W-:Y:S01]  /*0130*/  LEA.HI.SX32 R9, R6, R7, 0x1d ;  /* 0x0000000706097211 */ /* 0x000fe200078feaff */
[----:B------:R-:W2:Y:S01]  /*0140*/  LDC.64 R4, c[0x0][0x210] ;  /* 0x00008400ff047b82 */ /* 0x000ea20000000a00 */
[----:B------:R-:W-:-:S02]  /*0150*/  LEA.HI R11, R11, R8, RZ, 0x7 ;  /* 0x000000080b0b7211 */ /* 0x000fc400078f38ff */
[----:B------:R-:W-:Y:S02]  /*0160*/  SHF.R.S32.HI R10, RZ, 0x1f, R9 ;  /* 0x0000001fff0a7819 */ /* 0x000fe40000011409 */
[----:B------:R-:W-:Y:S02]  /*0170*/  LOP3.LUT R11, R11, 0xffffff80, RZ, 0xc0, !PT ;  /* 0xffffff800b0b7812 */ /* 0x000fe400078ec0ff */
[----:B------:R-:W-:Y:S01]  /*0180*/  LEA.HI R10, R10, R9, RZ, 0x7 ;  /* 0x000000090a0a7211 */ /* 0x000fe200078f38ff */
[----:B------:R-:W3:Y:S02]  /*0190*/  LDC.64 R6, c[0x0][0x218] ;  /* 0x00008600ff067b82 */ /* 0x000ee40000000a00 */
[----:B------:R-:W-:Y:S01]  /*01a0*/  IMAD.IADD R13, R8, 0x1, -R11 ;  /* 0x00000001080d7824 */ /* 0x000fe200078e0a0b */
[----:B------:R-:W-:-:S05]  /*01b0*/  LOP3.LUT R10, R10, 0xffffff80, RZ, 0xc0, !PT ;  /* 0xffffff800a0a7812 */ /* 0x000fca00078ec0ff */
[----:B------:R-:W-:Y:S01]  /*01c0*/  IMAD.IADD R15, R9, 0x1, -R10 ;  /* 0x00000001090f7824 */ /* 0x000fe200078e0a0a */
[----:B------:R-:W-:Y:S01]  /*01d0*/  CS2R R8, SRZ ;  /* 0x0000000000087805 */ /* 0x000fe2000001ff00 */
[----:B-1----:R-:W-:Y:S01]  /*01e0*/  IMAD.WIDE R12, R13, 0x4, R2 ;  /* 0x000000040d0c7825 */ /* 0x002fe200078e0202 */
[----:B------:R-:W-:-:S03]  /*01f0*/  CS2R R10, SRZ ;  /* 0x00000000000a7805 */ /* 0x000fc6000001ff00 */
[----:B------:R-:W-:Y:S01]  /*0200*/  IMAD.WIDE R14, R15, 0x4, R2 ;  /* 0x000000040f0e7825 */ /* 0x000fe200078e0202 */
[----:B------:R1:W4:Y:S03]  /*0210*/  @!P0 LDG.E.EL R17, desc[UR4][R12.64] ;  /* 0x000000040c118981 */ /* 0x000326000c2e1900 */
[C---:B--2---:R-:W-:Y:S01]  /*0220*/  IMAD.WIDE R4, R0.reuse, 0x4, R4 ;  /* 0x0000000400047825 */ /* 0x044fe200078e0204 */
[----:B------:R-:W2:Y:S04]  /*0230*/  @!P0 LDG.E.EL R16, desc[UR4][R14.64] ;  /* 0x000000040e108981 */ /* 0x000ea8000c2e1900 */
[----:B------:R-:W4:Y:S01]  /*0240*/  @!P0 LDG.E.64 R8, desc[UR4][R4.64] ;  /* 0x0000000404088981 */ /* 0x000f22000c1e1b00 */
[----:B---3--:R-:W-:-:S05]  /*0250*/  IMAD.WIDE R6, R0, 0x4, R6 ;  /* 0x0000000400067825 */ /* 0x008fca00078e0206 */
[----:B------:R-:W3:Y:S01]  /*0260*/  @!P0 LDG.E.64 R10, desc[UR4][R6.64] ;  /* 0x00000004060a8981 */ /* 0x000ee2000c1e1b00 */
[----:B-1----:R-:W-:Y:S02]  /*0270*/  SHF.R.S32.HI R13, RZ, 0x1f, R0 ;  /* 0x0000001fff0d7819 */ /* 0x002fe40000011400 */
[----:B------:R-:W-:Y:S02]  /*0280*/  IADD3 R2, P5, R0, UR6, RZ ;  /* 0x0000000600027c10 */ /* 0x000fe4000ffbe0ff */
[C---:B----4-:R-:W-:Y:S02]  /*0290*/  FSETP.GT.AND P4, PT, R17.reuse, -R8, PT ;  /* 0x800000081100720b */ /* 0x050fe40003f84000 */
[----:B--2---:R-:W-:Y:S02]  /*02a0*/  FSETP.GT.AND P3, PT, R16, -R9, PT ;  /* 0x800000091000720b */ /* 0x004fe40003f64000 */
[----:B------:R-:W-:Y:S02]  /*02b0*/  SEL R3, RZ, 0x1, !P4 ;  /* 0x00000001ff037807 */ /* 0x000fe40006000000 */
[----:B------:R-:W-:Y:S01]  /*02c0*/  SEL R12, RZ, 0x100, !P3 ;  /* 0x00000100ff0c7807 */ /* 0x000fe20005800000 */
[C---:B------:R-:W-:Y:S01]  /*02d0*/  FADD R8, R17.reuse, R8 ;  /* 0x0000000811087221 */ /* 0x040fe20000000000 */
[----:B---3--:R-:W-:Y:S01]  /*02e0*/  FSETP.GT.AND P2, PT, R17, -R10, PT ;  /* 0x8000000a1100720b */ /* 0x008fe20003f44000 */
[----:B------:R-:W-:Y:S01]  /*02f0*/  FADD R10, R10, R17 ;  /* 0x000000110a0a7221 */ /* 0x000fe20000000000 */
[C---:B------:R-:W-:Y:S01]  /*0300*/  FSETP.GT.AND P1, PT, R16.reuse, -R11, PT ;  /* 0x8000000b1000720b */ /* 0x040fe20003f24000 */
[----:B------:R-:W-:Y:S01]  /*0310*/  IMAD.IADD R17, R3, 0x1, R12 ;  /* 0x0000000103117824 */ /* 0x000fe200078e020c */
[----:B------:R-:W-:Y:S01]  /*0320*/  IADD3.X R3, R13, UR7, RZ, P5, !PT ;  /* 0x000000070d037c10 */ /* 0x000fe2000affe4ff */
[----:B------:R-:W-:Y:S01]  /*0330*/  FADD R9, R16, R9 ;  /* 0x0000000910097221 */ /* 0x000fe20000000000 */
[----:B------:R-:W-:-:S02]  /*0340*/  IADD3 R12, P5, R0, UR8, RZ ;  /* 0x00000008000c7c10 */ /* 0x000fc4000ffbe0ff */
[----:B------:R-:W-:Y:S02]  /*0350*/  SEL R0, RZ, 0x1, !P2 ;  /* 0x00000001ff007807 */ /* 0x000fe40005000000 */
[----:B------:R-:W-:Y:S01]  /*0360*/  SEL R15, RZ, 0x100, !P1 ;  /* 0x00000100ff0f7807 */ /* 0x000fe20004800000 */
[----:B------:R-:W-:Y:S01]  /*0370*/  @!P4 FMUL R8, R8, 0.10000000149011611938 ;  /* 0x3dcccccd0808c820 */ /* 0x000fe20000400000 */
[----:B------:R-:W-:Y:S01]  /*0380*/  @!P3 FMUL R9, R9, 0.10000000149011611938 ;  /* 0x3dcccccd0909b820 */ /* 0x000fe20000400000 */
[----:B------:R-:W-:Y:S02]  /*0390*/  IADD3.X R13, R13, UR9, RZ, P5, !PT ;  /* 0x000000090d0d7c10 */ /* 0x000fe4000affe4ff */
[----:B------:R-:W-:Y:S01]  /*03a0*/  IMAD.IADD R15, R0, 0x1, R15 ;  /* 0x00000001000f7824 */ /* 0x000fe200078e020f */
[----:B------:R1:W-:Y:S01]  /*03b0*/  @!P0 STG.E.U16 desc[UR4][R2.64], R17 ;  /* 0x0000001102008986 */ /* 0x0003e2000c101504 */
[----:B------:R-:W-:-:S03]  /*03c0*/  FADD R11, R11, R16 ;  /* 0x000000100b0b7221 */ /* 0x000fc60000000000 */
[----:B------:R1:W-:Y:S01]  /*03d0*/  @!P0 STG.E.64 desc[UR4][R4.64], R8 ;  /* 0x0000000804008986 */ /* 0x0003e2000c101b04 */
[----:B------:R-:W-:-:S03]  /*03e0*/  @!P2 FMUL R10, R10, 0.10000000149011611938 ;  /* 0x3dcccccd0a0aa820 */ /* 0x000fc60000400000 */
[----:B------:R1:W-:Y:S01]  /*03f0*/  @!P0 STG.E.U16 desc[UR4][R12.64], R15 ;  /* 0x0000000f0c008986 */ /* 0x0003e2000c101504 */
[----:B------:R-:W-:Y:S01]  /*0400*/  @!P1 FMUL R11, R11, 0.10000000149011611938 ;  /* 0x3dcccccd0b0b9820 */ /* 0x000fe20000400000 */
[----:B------:R-:W-:Y:S06]  /*0410*/  @P0 EXIT ;  /* 0x000000000000094d */ /* 0x000fec0003800000 */
[----:B------:R-:W-:Y:S01]  /*0420*/  STG.E.64 desc[UR4][R6.64], R10 ;  /* 0x0000000a06007986 */ /* 0x000fe2000c101b04 */
[----:B------:R-:W-:Y:S05]  /*0430*/  EXIT ;  /* 0x000000000000794d */ /* 0x000fea0003800000 */
.L_x_0:
[----:B------:R-:W-:-:S00]  /*0440*/  BRA `(.L_x_0) ;  /* 0xfffffffc00fc7947 */ /* 0x000fc0000383ffff */
[----:B------:R-:W-:-:S00]  /*0450*/  NOP ;  /* 0x0000000000007918 */ /* 0x000fc00000000000 */
        /* <DEDUP_REMOVED lines=10> */
.L_x_1:


//--------------------- .nv.constant0.triton_poi_fused_convolution_leaky_relu_29 --------------------------
	.section	.nv.constant0.triton_poi_fused_convolution_leaky_relu_29,"a",@progbits
	.sectionflags	@""
	.align	4
.nv.constant0.triton_poi_fused_convolution_leaky_relu_29:
	.zero		572
